	.headerflags	@"EF_CUDA_TEXMODE_UNIFIED EF_CUDA_64BIT_ADDRESS EF_CUDA_ACCELERATORS EF_CUDA_SM90 EF_CUDA_VIRTUAL_SM(EF_CUDA_SM90)"
	.elftype	@"ET_EXEC"


//--------------------- .nv.info                  --------------------------
	.section	.nv.info,"",@"SHT_CUDA_INFO"
	.align	4


	//----- nvinfo : EIATTR_REGCOUNT
	.align		4
        /*0000*/ 	.byte	0x04, 0x2f
        /*0002*/ 	.short	(.L_1 - .L_0)
	.align		4
.L_0:
        /*0004*/ 	.word	index@(triton_poi_fused_convolution_hardtanh_backward_10)
        /*0008*/ 	.word	0x0000001a


	//----- nvinfo : EIATTR_MIN_STACK_SIZE
	.align		4
.L_1:
        /*000c*/ 	.byte	0x04, 0x12
        /*000e*/ 	.short	(.L_3 - .L_2)
	.align		4
.L_2:
        /*0010*/ 	.word	index@(triton_poi_fused_convolution_hardtanh_backward_10)
        /*0014*/ 	.word	0x00000000


	//----- nvinfo : EIATTR_FRAME_SIZE
	.align		4
.L_3:
        /*0018*/ 	.byte	0x04, 0x11
        /*001a*/ 	.short	(.L_5 - .L_4)
	.align		4
.L_4:
        /*001c*/ 	.word	index@(triton_poi_fused_convolution_hardtanh_backward_10)
        /*0020*/ 	.word	0x00000000


	//----- nvinfo : EIATTR_MIN_STACK_SIZE
	.align		4
.L_5:
        /*0024*/ 	.byte	0x04, 0x12
        /*0026*/ 	.short	(.L_7 - .L_6)
	.align		4
.L_6:
        /*0028*/ 	.word	index@(triton_poi_fused_convolution_hardtanh_backward_10)
        /*002c*/ 	.word	0x00000000
.L_7:


//--------------------- .nv.info.triton_poi_fused_convolution_hardtanh_backward_10 --------------------------
	.section	.nv.info.triton_poi_fused_convolution_hardtanh_backward_10,"",@"SHT_CUDA_INFO"
	.sectionflags	@""
	.align	4


	//----- nvinfo : EIATTR_CUDA_API_VERSION
	.align		4
        /*0000*/ 	.byte	0x04, 0x37
        /*0002*/ 	.short	(.L_9 - .L_8)
.L_8:
        /*0004*/ 	.word	0x0000007c


	//----- nvinfo : EIATTR_KPARAM_INFO
	.align		4
.L_9:
        /*0008*/ 	.byte	0x04, 0x17
        /*000a*/ 	.short	(.L_11 - .L_10)
.L_10:
        /*000c*/ 	.word	0x00000000
        /*0010*/ 	.short	0x0003
        /*0012*/ 	.short	0x0018
        /*0014*/ 	.byte	0x00, 0xf0, 0x11, 0x00


	//----- nvinfo : EIATTR_KPARAM_INFO
	.align		4
.L_11:
        /*0018*/ 	.byte	0x04, 0x17
        /*001a*/ 	.short	(.L_13 - .L_12)
.L_12:
        /*001c*/ 	.word	0x00000000
        /*0020*/ 	.short	0x0002
        /*0022*/ 	.short	0x0010
        /*0024*/ 	.byte	0x00, 0xf4, 0x21, 0x00


	//----- nvinfo : EIATTR_KPARAM_INFO
	.align		4
.L_13:
        /*0028*/ 	.byte	0x04, 0x17
        /*002a*/ 	.short	(.L_15 - .L_14)
.L_14:
        /*002c*/ 	.word	0x00000000
        /*0030*/ 	.short	0x0001
        /*0032*/ 	.short	0x0008
        /*0034*/ 	.byte	0x00, 0xf4, 0x21, 0x00


	//----- nvinfo : EIATTR_KPARAM_INFO
	.align		4
.L_15:
        /*0038*/ 	.byte	0x04, 0x17
        /*003a*/ 	.short	(.L_17 - .L_16)
.L_16:
        /*003c*/ 	.word	0x00000000
        /*0040*/ 	.short	0x0000
        /*0042*/ 	.short	0x0000
        /*0044*/ 	.byte	0x00, 0xf4, 0x21, 0x00


	//----- nvinfo : EIATTR_SPARSE_MMA_MASK
	.align		4
.L_17:
        /*0048*/ 	.byte	0x03, 0x50
        /*004a*/ 	.short	0x0000


	//----- nvinfo : EIATTR_MAXREG_COUNT
	.align		4
        /*004c*/ 	.byte	0x03, 0x1b
        /*004e*/ 	.short	0x00ff


	//----- nvinfo : EIATTR_EXIT_INSTR_OFFSETS
	.align		4
        /*0050*/ 	.byte	0x04, 0x1c
        /*0052*/ 	.short	(.L_19 - .L_18)


	//   ....[0]....
.L_18:
        /*0054*/ 	.word	0x000004b0


	//   ....[1]....
        /*0058*/ 	.word	0x000004d0


	//----- nvinfo : EIATTR_REQNTID
	.align		4
.L_19:
        /*005c*/ 	.byte	0x04, 0x10
        /*005e*/ 	.short	(.L_21 - .L_20)
.L_20:
        /*0060*/ 	.word	0x00000080
        /*0064*/ 	.word	0x00000001
        /*0068*/ 	.word	0x00000001


	//----- nvinfo : EIATTR_CBANK_PARAM_SIZE
	.align		4
.L_21:
        /*006c*/ 	.byte	0x03, 0x19
        /*006e*/ 	.short	0x001c


	//----- nvinfo : EIATTR_PARAM_CBANK
	.align		4
        /*0070*/ 	.byte	0x04, 0x0a
        /*0072*/ 	.short	(.L_23 - .L_22)
	.align		4
.L_22:
        /*0074*/ 	.word	index@(.nv.constant0.triton_poi_fused_convolution_hardtanh_backward_10)
        /*0078*/ 	.short	0x0210
        /*007a*/ 	.short	0x001c


	//----- nvinfo : EIATTR_SW_WAR
	.align		4
.L_23:
        /*007c*/ 	.byte	0x04, 0x36
        /*007e*/ 	.short	(.L_25 - .L_24)
.L_24:
        /*0080*/ 	.word	0x00000008
.L_25:


//--------------------- .nv.callgraph             --------------------------
	.section	.nv.callgraph,"",@"SHT_CUDA_CALLGRAPH"
	.align	4
	.sectionentsize	8
	.align		4
        /*0000*/ 	.word	0x00000000
	.align		4
        /*0004*/ 	.word	0xffffffff
	.align		4
        /*0008*/ 	.word	0x00000000
	.align		4
        /*000c*/ 	.word	0xfffffffe
	.align		4
        /*0010*/ 	.word	0x00000000
	.align		4
        /*0014*/ 	.word	0xfffffffd
	.align		4
        /*0018*/ 	.word	0x00000000
	.align		4
        /*001c*/ 	.word	0xfffffffc


//--------------------- .text.triton_poi_fused_convolution_hardtanh_backward_10 --------------------------
	.section	.text.triton_poi_fused_convolution_hardtanh_backward_10,"ax",@progbits
	.align	128
        .global         triton_poi_fused_convolution_hardtanh_backward_10
        .type           triton_poi_fused_convolution_hardtanh_backward_10,@function
        .size           triton_poi_fused_convolution_hardtanh_backward_10,(.L_x_1 - triton_poi_fused_convolution_hardtanh_backward_10)
        .other          triton_poi_fused_convolution_hardtanh_backward_10,@"STO_CUDA_ENTRY STV_DEFAULT"
triton_poi_fused_convolution_hardtanh_backward_10:
.text.triton_poi_fused_convolution_hardtanh_backward_10:
[----:B------:R-:W0:Y:S02]  /*0000*/  LDC R1, c[0x0][0x28] ;  /* 0x00000a00ff017b82 */ /* 0x000e240000000800 */
[----:B------:R-:W1:Y:S01]  /*0010*/  S2R R0, SR_TID.X ;  /* 0x0000000000007919 */ /* 0x000e620000002100 */
[----:B------:R-:W2:Y:S01]  /*0020*/  LDC.64 R12, c[0x0][0x210] ;  /* 0x00008400ff0c7b82 */ /* 0x000ea20000000a00 */
[----:B------:R-:W-:Y:S01]  /*0030*/  CS2R R10, SRZ ;  /* 0x00000000000a7805 */ /* 0x000fe2000001ff00 */
[----:B------:R-:W-:Y:S01]  /*0040*/  ULDC.64 UR4, c[0x0][0x208] ;  /* 0x0000820000047ab9 */ /* 0x000fe20000000a00 */
[----:B------:R-:W3:Y:S01]  /*0050*/  S2R R3, SR_CTAID.X ;  /* 0x0000000000037919 */ /* 0x000ee20000002500 */
[----:B------:R-:W-:Y:S02]  /*0060*/  CS2R R16, SRZ ;  /* 0x0000000000107805 */ /* 0x000fe4000001ff00 */
[----:B------:R-:W-:Y:S01]  /*0070*/  CS2R R18, SRZ ;  /* 0x0000000000127805 */ /* 0x000fe2000001ff00 */
[----:B------:R-:W-:Y:S01]  /*0080*/  ULDC.64 UR6, c[0x0][0x220] ;  /* 0x0000880000067ab9 */ /* 0x000fe20000000a00 */
[----:B-1----:R-:W-:Y:S01]  /*0090*/  IMAD.SHL.U32 R0, R0, 0x8, RZ ;  /* 0x0000000800007824 */ /* 0x002fe200078e00ff */
[----:B---3--:R-:W-:-:S04]  /*00a0*/  SHF.R.S32.HI R5, RZ, 0x15, R3 ;  /* 0x00000015ff057819 */ /* 0x008fc80000011403 */
[----:B------:R-:W-:Y:S02]  /*00b0*/  LOP3.LUT R0, R0, 0x3f8, RZ, 0xc0, !PT ;  /* 0x000003f800007812 */ /* 0x000fe400078ec0ff */
[----:B------:R-:W-:-:S03]  /*00c0*/  SGXT R5, R5, 0x1 ;  /* 0x000000010505781a */ /* 0x000fc60000000200 */
[----:B------:R-:W-:Y:S02]  /*00d0*/  IMAD R0, R3, 0x400, R0 ;  /* 0x0000040003007824 */ /* 0x000fe400078e0200 */
[----:B------:R-:W1:Y:S02]  /*00e0*/  LDC.64 R2, c[0x0][0x218] ;  /* 0x00008600ff027b82 */ /* 0x000e640000000a00 */
[C---:B------:R-:W-:Y:S01]  /*00f0*/  VIADD R4, R0.reuse, 0x4 ;  /* 0x0000000400047836 */ /* 0x040fe20000000000 */
[C---:B------:R-:W-:Y:S01]  /*0100*/  ISETP.GE.AND P6, PT, R0.reuse, 0xf8100, PT ;  /* 0x000f81000000780c */ /* 0x040fe20003fc6270 */
[----:B--2---:R-:W-:-:S03]  /*0110*/  IMAD.WIDE R20, R0, 0x4, R12 ;  /* 0x0000000400147825 */ /* 0x004fc600078e020c */
[----:B------:R-:W-:-:S04]  /*0120*/  LEA.HI R6, R5, R4, RZ, 0x6 ;  /* 0x0000000405067211 */ /* 0x000fc800078f30ff */
[----:B------:R-:W-:Y:S02]  /*0130*/  LOP3.LUT R7, R6, 0xffffffc0, RZ, 0xc0, !PT ;  /* 0xffffffc006077812 */ /* 0x000fe400078ec0ff */
[----:B------:R-:W-:-:S03]  /*0140*/  LEA.HI R6, R5, R0, RZ, 0x6 ;  /* 0x0000000005067211 */ /* 0x000fc600078f30ff */
[----:B------:R-:W-:Y:S01]  /*0150*/  IMAD.IADD R15, R4, 0x1, -R7 ;  /* 0x00000001040f7824 */ /* 0x000fe200078e0a07 */
[----:B------:R-:W-:Y:S02]  /*0160*/  LOP3.LUT R9, R6, 0xffffffc0, RZ, 0xc0, !PT ;  /* 0xffffffc006097812 */ /* 0x000fe400078ec0ff */
[----:B------:R-:W-:Y:S02]  /*0170*/  CS2R R4, SRZ ;  /* 0x0000000000047805 */ /* 0x000fe4000001ff00 */
[----:B------:R-:W-:Y:S02]  /*0180*/  CS2R R6, SRZ ;  /* 0x0000000000067805 */ /* 0x000fe4000001ff00 */
[----:B------:R-:W-:Y:S01]  /*0190*/  CS2R R12, SRZ ;  /* 0x00000000000c7805 */ /* 0x000fe2000001ff00 */
[----:B------:R-:W2:Y:S01]  /*01a0*/  @!P6 LDG.E.128 R16, desc[UR4][R20.64+0x10] ;  /* 0x000010041410e981 */ /* 0x000ea2000c1e1d00 */
[----:B------:R-:W-:Y:S01]  /*01b0*/  IMAD.IADD R23, R0, 0x1, -R9 ;  /* 0x0000000100177824 */ /* 0x000fe200078e0a09 */
[----:B------:R-:W-:-:S03]  /*01c0*/  CS2R R8, SRZ ;  /* 0x0000000000087805 */ /* 0x000fc6000001ff00 */
[----:B-1----:R-:W-:-:S03]  /*01d0*/  IMAD.WIDE R22, R23, 0x4, R2 ;  /* 0x0000000417167825 */ /* 0x002fc600078e0202 */
[----:B------:R-:W3:Y:S01]  /*01e0*/  @!P6 LDG.E.128 R8, desc[UR4][R20.64] ;  /* 0x000000041408e981 */ /* 0x000ee2000c1e1d00 */
[----:B------:R-:W-:-:S03]  /*01f0*/  IMAD.WIDE R2, R15, 0x4, R2 ;  /* 0x000000040f027825 */ /* 0x000fc600078e0202 */
[----:B------:R-:W3:Y:S01]  /*0200*/  @!P6 LDG.E.EL.128 R4, desc[UR4][R22.64] ;  /* 0x000000041604e981 */ /* 0x000ee2000c2e1d00 */
[----:B------:R-:W-:-:S06]  /*0210*/  CS2R R14, SRZ ;  /* 0x00000000000e7805 */ /* 0x000fcc000001ff00 */
[----:B------:R-:W2:Y:S01]  /*0220*/  @!P6 LDG.E.EL.128 R12, desc[UR4][R2.64] ;  /* 0x00000004020ce981 */ /* 0x000ea2000c2e1d00 */
[----:B---3--:R-:W-:Y:S01]  /*0230*/  FADD R7, R7, R11 ;  /* 0x0000000b07077221 */ /* 0x008fe20000000000 */
[----:B------:R-:W-:Y:S01]  /*0240*/  FADD R6, R6, R10 ;  /* 0x0000000a06067221 */ /* 0x000fe20000000000 */
[----:B------:R-:W-:Y:S01]  /*0250*/  FADD R5, R5, R9 ;  /* 0x0000000905057221 */ /* 0x000fe20000000000 */
[----:B------:R-:W-:Y:S02]  /*0260*/  FADD R4, R4, R8 ;  /* 0x0000000804047221 */ /* 0x000fe40000000000 */
[----:B------:R-:W-:Y:S02]  /*0270*/  FSETP.GE.AND P2, PT, R7, 6, PT ;  /* 0x40c000000700780b */ /* 0x000fe40003f46000 */
[----:B------:R-:W-:Y:S01]  /*0280*/  FSETP.GE.AND P0, PT, R6, 6, PT ;  /* 0x40c000000600780b */ /* 0x000fe20003f06000 */
[----:B--2---:R-:W-:Y:S01]  /*0290*/  FADD R15, R15, R19 ;  /* 0x000000130f0f7221 */ /* 0x004fe20000000000 */
[----:B------:R-:W-:Y:S01]  /*02a0*/  FSETP.GE.AND P3, PT, R5, 6, PT ;  /* 0x40c000000500780b */ /* 0x000fe20003f66000 */
[----:B------:R-:W-:Y:S01]  /*02b0*/  FADD R14, R14, R18 ;  /* 0x000000120e0e7221 */ /* 0x000fe20000000000 */
[----:B------:R-:W-:Y:S01]  /*02c0*/  FSETP.LE.OR P2, PT, R7, RZ, P2 ;  /* 0x000000ff0700720b */ /* 0x000fe20001743400 */
[----:B------:R-:W-:Y:S01]  /*02d0*/  FADD R13, R13, R17 ;  /* 0x000000110d0d7221 */ /* 0x000fe20000000000 */
[----:B------:R-:W-:Y:S01]  /*02e0*/  FSETP.LE.OR P4, PT, R6, RZ, P0 ;  /* 0x000000ff0600720b */ /* 0x000fe20000783400 */
[----:B------:R-:W-:Y:S01]  /*02f0*/  FADD R12, R12, R16 ;  /* 0x000000100c0c7221 */ /* 0x000fe20000000000 */
[----:B------:R-:W-:-:S02]  /*0300*/  FSETP.GE.AND P1, PT, R4, 6, PT ;  /* 0x40c000000400780b */ /* 0x000fc40003f26000 */
[----:B------:R-:W-:Y:S02]  /*0310*/  FSETP.LE.OR P0, PT, R5, RZ, P3 ;  /* 0x000000ff0500720b */ /* 0x000fe40001f03400 */
[----:B------:R-:W-:Y:S02]  /*0320*/  SEL R2, RZ, 0x1, !P2 ;  /* 0x00000001ff027807 */ /* 0x000fe40005000000 */
[----:B------:R-:W-:Y:S02]  /*0330*/  SEL R3, RZ, 0x1, !P4 ;  /* 0x00000001ff037807 */ /* 0x000fe40006000000 */
[----:B------:R-:W-:Y:S02]  /*0340*/  FSETP.LE.OR P1, PT, R4, RZ, P1 ;  /* 0x000000ff0400720b */ /* 0x000fe40000f23400 */
[----:B------:R-:W-:Y:S02]  /*0350*/  FSETP.GE.AND P4, PT, R15, 6, PT ;  /* 0x40c000000f00780b */ /* 0x000fe40003f86000 */
[----:B------:R-:W-:-:S02]  /*0360*/  FSETP.GE.AND P5, PT, R14, 6, PT ;  /* 0x40c000000e00780b */ /* 0x000fc40003fa6000 */
[----:B------:R-:W-:Y:S02]  /*0370*/  FSETP.GE.AND P2, PT, R13, 6, PT ;  /* 0x40c000000d00780b */ /* 0x000fe40003f46000 */
[----:B------:R-:W-:Y:S02]  /*0380*/  FSETP.GE.AND P3, PT, R12, 6, PT ;  /* 0x40c000000c00780b */ /* 0x000fe40003f66000 */
[----:B------:R-:W-:Y:S02]  /*0390*/  PRMT R4, R3, 0x3340, R2 ;  /* 0x0000334003047816 */ /* 0x000fe40000000002 */
[----:B------:R-:W-:Y:S02]  /*03a0*/  FSETP.LE.OR P4, PT, R15, RZ, P4 ;  /* 0x000000ff0f00720b */ /* 0x000fe40002783400 */
[----:B------:R-:W-:Y:S02]  /*03b0*/  FSETP.LE.OR P5, PT, R14, RZ, P5 ;  /* 0x000000ff0e00720b */ /* 0x000fe40002fa3400 */
[----:B------:R-:W-:-:S02]  /*03c0*/  FSETP.LE.OR P2, PT, R13, RZ, P2 ;  /* 0x000000ff0d00720b */ /* 0x000fc40001743400 */
[----:B------:R-:W-:Y:S02]  /*03d0*/  FSETP.LE.OR P3, PT, R12, RZ, P3 ;  /* 0x000000ff0c00720b */ /* 0x000fe40001f63400 */
[----:B------:R-:W-:Y:S02]  /*03e0*/  SEL R2, RZ, 0x1, !P0 ;  /* 0x00000001ff027807 */ /* 0x000fe40004000000 */
[----:B------:R-:W-:Y:S02]  /*03f0*/  SEL R3, RZ, 0x1, !P1 ;  /* 0x00000001ff037807 */ /* 0x000fe40004800000 */
[----:B------:R-:W-:Y:S02]  /*0400*/  SEL R6, RZ, 0x1, !P4 ;  /* 0x00000001ff067807 */ /* 0x000fe40006000000 */
[----:B------:R-:W-:Y:S02]  /*0410*/  SEL R7, RZ, 0x1, !P5 ;  /* 0x00000001ff077807 */ /* 0x000fe40006800000 */
[----:B------:R-:W-:-:S02]  /*0420*/  SEL R8, RZ, 0x1, !P2 ;  /* 0x00000001ff087807 */ /* 0x000fc40005000000 */
[----:B------:R-:W-:Y:S02]  /*0430*/  SEL R9, RZ, 0x1, !P3 ;  /* 0x00000001ff097807 */ /* 0x000fe40005800000 */
[----:B------:R-:W-:Y:S02]  /*0440*/  PRMT R5, R3, 0x3340, R2 ;  /* 0x0000334003057816 */ /* 0x000fe40000000002 */
[----:B------:R-:W-:Y:S02]  /*0450*/  IADD3 R2, P0, R0, UR6, RZ ;  /* 0x0000000600027c10 */ /* 0x000fe4000ff1e0ff */
[----:B------:R-:W-:Y:S02]  /*0460*/  PRMT R6, R7, 0x3340, R6 ;  /* 0x0000334007067816 */ /* 0x000fe40000000006 */
[----:B------:R-:W-:Y:S02]  /*0470*/  PRMT R9, R9, 0x3340, R8 ;  /* 0x0000334009097816 */ /* 0x000fe40000000008 */
[----:B------:R-:W-:-:S02]  /*0480*/  LEA.HI.X.SX32 R3, R0, UR7, 0x1, P0 ;  /* 0x0000000700037c11 */ /* 0x000fc400080f0eff */
[----:B------:R-:W-:Y:S02]  /*0490*/  PRMT R4, R5, 0x5410, R4 ;  /* 0x0000541005047816 */ /* 0x000fe40000000004 */
[----:B------:R-:W-:Y:S01]  /*04a0*/  PRMT R5, R9, 0x5410, R6 ;  /* 0x0000541009057816 */ /* 0x000fe20000000006 */
[----:B------:R-:W-:Y:S06]  /*04b0*/  @P6 EXIT ;  /* 0x000000000000694d */ /* 0x000fec0003800000 */
[----:B------:R-:W-:Y:S01]  /*04c0*/  STG.E.64 desc[UR4][R2.64], R4 ;  /* 0x0000000402007986 */ /* 0x000fe2000c101b04 */
[----:B------:R-:W-:Y:S05]  /*04d0*/  EXIT ;  /* 0x000000000000794d */ /* 0x000fea0003800000 */
.L_x_0:
[----:B------:R-:W-:-:S00]  /*04e0*/  BRA `(.L_x_0) ;  /* 0xfffffffc00fc7947 */ /* 0x000fc0000383ffff */
[----:B------:R-:W-:-:S00]  /*04f0*/  NOP ;  /* 0x0000000000007918 */ /* 0x000fc00000000000 */
        /* <DEDUP_REMOVED lines=8> */
.L_x_1:


//--------------------- .nv.constant0.triton_poi_fused_convolution_hardtanh_backward_10 --------------------------
	.section	.nv.constant0.triton_poi_fused_convolution_hardtanh_backward_10,"a",@progbits
	.sectionflags	@""
	.align	4
.nv.constant0.triton_poi_fused_convolution_hardtanh_backward_10:
	.zero		556
